//
// Generated by NVIDIA NVVM Compiler
//
// Compiler Build ID: CL-36424714
// Cuda compilation tools, release 13.0, V13.0.88
// Based on NVVM 20.0.0
//

.version 9.0
.target sm_100
.address_size 64

	// .globl	_Z7calculaPfS_S_
.extern .func  (.param .b32 func_retval0) vprintf
(
	.param .b64 vprintf_param_0,
	.param .b64 vprintf_param_1
)
;
.extern .shared .align 16 .b8 temporal[];
.global .align 1 .b8 $str[37] = {40, 37, 46, 52, 102, 32, 45, 32, 37, 46, 52, 102, 41, 32, 42, 32, 40, 37, 46, 52, 102, 32, 43, 32, 37, 46, 52, 102, 41, 58, 32, 37, 46, 52, 102, 10};

.visible .entry _Z7calculaPfS_S_(
	.param .u64 .ptr .align 1 _Z7calculaPfS_S__param_0,
	.param .u64 .ptr .align 1 _Z7calculaPfS_S__param_1,
	.param .u64 .ptr .align 1 _Z7calculaPfS_S__param_2
)
{
	.local .align 8 .b8 	__local_depot0[40];
	.reg .b64 	%SP;
	.reg .b64 	%SPL;
	.reg .pred 	%p<7>;
	.reg .b32 	%r<7>;
	.reg .b32 	%f<25>;
	.reg .b64 	%rd<14>;
	.reg .b64 	%fd<6>;

	mov.u64 	%SPL, __local_depot0;
	cvta.local.u64 	%SP, %SPL;
	ld.param.u64 	%rd2, [_Z7calculaPfS_S__param_0];
	ld.param.u64 	%rd3, [_Z7calculaPfS_S__param_1];
	ld.param.u64 	%rd1, [_Z7calculaPfS_S__param_2];
	cvta.to.global.u64 	%rd4, %rd3;
	cvta.to.global.u64 	%rd5, %rd2;
	add.u64 	%rd6, %SP, 0;
	add.u64 	%rd7, %SPL, 0;
	mov.u32 	%r1, %tid.x;
	mul.wide.u32 	%rd8, %r1, 4;
	add.s64 	%rd9, %rd5, %rd8;
	ld.global.f32 	%f1, [%rd9];
	ld.global.f32 	%f2, [%rd9+-4];
	add.s64 	%rd10, %rd4, %rd8;
	ld.global.f32 	%f3, [%rd10];
	ld.global.f32 	%f4, [%rd10+-4];
	sub.f32 	%f5, %f1, %f2;
	add.f32 	%f6, %f3, %f4;
	mul.f32 	%f7, %f5, %f6;
	mul.f32 	%f8, %f7, 0f3F000000;
	shl.b32 	%r3, %r1, 2;
	mov.u32 	%r4, temporal;
	add.s32 	%r2, %r4, %r3;
	st.shared.f32 	[%r2], %f8;
	cvt.f64.f32 	%fd1, %f1;
	cvt.f64.f32 	%fd2, %f2;
	cvt.f64.f32 	%fd3, %f3;
	cvt.f64.f32 	%fd4, %f4;
	cvt.f64.f32 	%fd5, %f8;
	st.local.f64 	[%rd7], %fd1;
	st.local.f64 	[%rd7+8], %fd2;
	st.local.f64 	[%rd7+16], %fd3;
	st.local.f64 	[%rd7+24], %fd4;
	st.local.f64 	[%rd7+32], %fd5;
	mov.u64 	%rd11, $str;
	cvta.global.u64 	%rd12, %rd11;
	{ // callseq 0, 0
	.param .b64 param0;
	st.param.b64 	[param0], %rd12;
	.param .b64 param1;
	st.param.b64 	[param1], %rd6;
	.param .b32 retval0;
	call.uni (retval0), 
	vprintf, 
	(
	param0, 
	param1
	);
	ld.param.b32 	%r5, [retval0];
	} // callseq 0
	bar.sync 	0;
	setp.gt.u32 	%p1, %r1, 15;
	@%p1 bra 	$L__BB0_2;
	ld.shared.f32 	%f9, [%r2];
	ld.shared.f32 	%f10, [%r2+64];
	add.f32 	%f11, %f9, %f10;
	st.shared.f32 	[%r2], %f11;
$L__BB0_2:
	bar.sync 	0;
	setp.gt.u32 	%p2, %r1, 7;
	@%p2 bra 	$L__BB0_4;
	ld.shared.f32 	%f12, [%r2];
	ld.shared.f32 	%f13, [%r2+32];
	add.f32 	%f14, %f12, %f13;
	st.shared.f32 	[%r2], %f14;
$L__BB0_4:
	bar.sync 	0;
	setp.gt.u32 	%p3, %r1, 3;
	@%p3 bra 	$L__BB0_6;
	ld.shared.f32 	%f15, [%r2];
	ld.shared.f32 	%f16, [%r2+16];
	add.f32 	%f17, %f15, %f16;
	st.shared.f32 	[%r2], %f17;
$L__BB0_6:
	bar.sync 	0;
	setp.gt.u32 	%p4, %r1, 1;
	@%p4 bra 	$L__BB0_8;
	ld.shared.f32 	%f18, [%r2];
	ld.shared.f32 	%f19, [%r2+8];
	add.f32 	%f20, %f18, %f19;
	st.shared.f32 	[%r2], %f20;
$L__BB0_8:
	bar.sync 	0;
	setp.ne.s32 	%p5, %r1, 0;
	@%p5 bra 	$L__BB0_10;
	ld.shared.f32 	%f21, [%r2];
	ld.shared.f32 	%f22, [temporal+4];
	add.f32 	%f23, %f21, %f22;
	st.shared.f32 	[%r2], %f23;
$L__BB0_10:
	setp.ne.s32 	%p6, %r1, 0;
	bar.sync 	0;
	@%p6 bra 	$L__BB0_12;
	ld.shared.f32 	%f24, [temporal];
	cvta.to.global.u64 	%rd13, %rd1;
	st.global.f32 	[%rd13], %f24;
$L__BB0_12:
	ret;

}


// ===== COMPILED SASS (sm_100) =====

	.target	sm_100

	.elftype	@"ET_EXEC"


//--------------------- .note.nv.tkinfo           --------------------------
	.section	.note.nv.tkinfo,"",@"SHT_NOTE"
	.sectionflags	@"SHF_NOTE_NV_TKINFO"
	.tkinfo
        /*0018*/ 	.word	0x00000002
        /*0030*/ 	.string	""
        /*0030*/ 	.string	"ptxas"
        /*0030*/ 	.string	"Cuda compilation tools, release 13.0, V13.0.88"
        /*0030*/ 	.string	"Build cuda_13.0.r13.0/compiler.36424714_0"
        /*0030*/ 	.string	"-arch sm_100 -m 64 "



//--------------------- .note.nv.cuinfo           --------------------------
	.section	.note.nv.cuinfo,"",@"SHT_NOTE"
	.sectionflags	@"SHF_NOTE_NV_CUINFO"
        /*0018*/ 	.short	0x0002
        /*001a*/ 	.short	0x0064
        /*001c*/ 	.short	0x0082
	.zero		2


//--------------------- .nv.info                  --------------------------
	.section	.nv.info,"",@"SHT_CUDA_INFO"
	.align	4


	//----- nvinfo : EIATTR_REGCOUNT
	.align		4
        /*0000*/ 	.byte	0x04, 0x2f
        /*0002*/ 	.short	(.L_2 - .L_1)
	.align		4
.L_1:
        /*0004*/ 	.word	index@(_Z7calculaPfS_S_)
        /*0008*/ 	.word	0x00000018


	//----- nvinfo : EIATTR_FRAME_SIZE
	.align		4
.L_2:
        /*000c*/ 	.byte	0x04, 0x11
        /*000e*/ 	.short	(.L_4 - .L_3)
	.align		4
.L_3:
        /*0010*/ 	.word	index@(_Z7calculaPfS_S_)
        /*0014*/ 	.word	0x00000028


	//----- nvinfo : EIATTR_MIN_STACK_SIZE
	.align		4
.L_4:
        /*0018*/ 	.byte	0x04, 0x12
        /*001a*/ 	.short	(.L_6 - .L_5)
	.align		4
.L_5:
        /*001c*/ 	.word	index@(_Z7calculaPfS_S_)
        /*0020*/ 	.word	0x00000028
.L_6:


//--------------------- .nv.compat                --------------------------
	.section	.nv.compat,"",@"SHT_CUDA_COMPAT_INFO"
	.align	4
        /*0000*/ 	.byte	0x02, 0x09, 0x00, 0x00, 0x02, 0x02, 0x01, 0x00, 0x02, 0x05, 0x05, 0x00, 0x03, 0x07, 0x01, 0x01
        /*0010*/ 	.byte	0x02, 0x03, 0x00, 0x00, 0x02, 0x06, 0x01, 0x00, 0x04, 0x0b, 0x08, 0x00, 0x09, 0x00, 0x00, 0x00
        /*0020*/ 	.byte	0x00, 0x00, 0x00, 0x00


//--------------------- .nv.info._Z7calculaPfS_S_ --------------------------
	.section	.nv.info._Z7calculaPfS_S_,"",@"SHT_CUDA_INFO"
	.sectionflags	@""
	.align	4


	//----- nvinfo : EIATTR_CUDA_API_VERSION
	.align		4
        /*0000*/ 	.byte	0x04, 0x37
        /*0002*/ 	.short	(.L_8 - .L_7)
.L_7:
        /*0004*/ 	.word	0x00000082


	//----- nvinfo : EIATTR_KPARAM_INFO
	.align		4
.L_8:
        /*0008*/ 	.byte	0x04, 0x17
        /*000a*/ 	.short	(.L_10 - .L_9)
.L_9:
        /*000c*/ 	.word	0x00000000
        /*0010*/ 	.short	0x0002
        /*0012*/ 	.short	0x0010
        /*0014*/ 	.byte	0x00, 0xf5, 0x21, 0x00


	//----- nvinfo : EIATTR_KPARAM_INFO
	.align		4
.L_10:
        /*0018*/ 	.byte	0x04, 0x17
        /*001a*/ 	.short	(.L_12 - .L_11)
.L_11:
        /*001c*/ 	.word	0x00000000
        /*0020*/ 	.short	0x0001
        /*0022*/ 	.short	0x0008
        /*0024*/ 	.byte	0x00, 0xf5, 0x21, 0x00


	//----- nvinfo : EIATTR_KPARAM_INFO
	.align		4
.L_12:
        /*0028*/ 	.byte	0x04, 0x17
        /*002a*/ 	.short	(.L_14 - .L_13)
.L_13:
        /*002c*/ 	.word	0x00000000
        /*0030*/ 	.short	0x0000
        /*0032*/ 	.short	0x0000
        /*0034*/ 	.byte	0x00, 0xf5, 0x21, 0x00


	//----- nvinfo : EIATTR_SPARSE_MMA_MASK
	.align		4
.L_14:
        /*0038*/ 	.byte	0x03, 0x50
        /*003a*/ 	.short	0x0000


	//----- nvinfo : EIATTR_MAXREG_COUNT
	.align		4
        /*003c*/ 	.byte	0x03, 0x1b
        /*003e*/ 	.short	0x00ff


	//----- nvinfo : EIATTR_NUM_BARRIERS
	.align		4
        /*0040*/ 	.byte	0x02, 0x4c
        /*0042*/ 	.byte	0x01
	.zero		1


	//----- nvinfo : EIATTR_EXTERNS
	.align		4
        /*0044*/ 	.byte	0x04, 0x0f
        /*0046*/ 	.short	(.L_16 - .L_15)


	//   ....[0]....
	.align		4
.L_15:
        /*0048*/ 	.word	index@(vprintf)


	//----- nvinfo : EIATTR_MERCURY_ISA_VERSION
	.align		4
.L_16:
        /*004c*/ 	.byte	0x03, 0x5f
        /*004e*/ 	.short	0x0101


	//----- nvinfo : EIATTR_VRC_CTA_INIT_COUNT
	.align		4
        /*0050*/ 	.byte	0x02, 0x4a
	.zero		1
	.zero		1


	//----- nvinfo : EIATTR_SYSCALL_OFFSETS
	.align		4
        /*0054*/ 	.byte	0x04, 0x46
        /*0056*/ 	.short	(.L_18 - .L_17)


	//   ....[0]....
.L_17:
        /*0058*/ 	.word	0x00000280


	//----- nvinfo : EIATTR_EXIT_INSTR_OFFSETS
	.align		4
.L_18:
        /*005c*/ 	.byte	0x04, 0x1c
        /*005e*/ 	.short	(.L_20 - .L_19)


	//   ....[0]....
.L_19:
        /*0060*/ 	.word	0x000004c0


	//   ....[1]....
        /*0064*/ 	.word	0x00000530


	//----- nvinfo : EIATTR_CRS_STACK_SIZE
	.align		4
.L_20:
        /*0068*/ 	.byte	0x04, 0x1e
        /*006a*/ 	.short	(.L_22 - .L_21)
.L_21:
        /*006c*/ 	.word	0x00000000


	//----- nvinfo : EIATTR_CBANK_PARAM_SIZE
	.align		4
.L_22:
        /*0070*/ 	.byte	0x03, 0x19
        /*0072*/ 	.short	0x0018


	//----- nvinfo : EIATTR_PARAM_CBANK
	.align		4
        /*0074*/ 	.byte	0x04, 0x0a
        /*0076*/ 	.short	(.L_24 - .L_23)
	.align		4
.L_23:
        /*0078*/ 	.word	index@(.nv.constant0._Z7calculaPfS_S_)
        /*007c*/ 	.short	0x0380
        /*007e*/ 	.short	0x0018


	//----- nvinfo : EIATTR_SW_WAR
	.align		4
.L_24:
        /*0080*/ 	.byte	0x04, 0x36
        /*0082*/ 	.short	(.L_26 - .L_25)
.L_25:
        /*0084*/ 	.word	0x00000008
.L_26:


//--------------------- .nv.callgraph             --------------------------
	.section	.nv.callgraph,"",@"SHT_CUDA_CALLGRAPH"
	.align	4
	.sectionentsize	8
	.align		4
        /*0000*/ 	.word	0x00000000
	.align		4
        /*0004*/ 	.word	0xffffffff
	.align		4
        /*0008*/ 	.word	index@(_Z7calculaPfS_S_)
	.align		4
        /*000c*/ 	.word	index@(vprintf)
	.align		4
        /*0010*/ 	.word	0x00000000
	.align		4
        /*0014*/ 	.word	0xfffffffe
	.align		4
        /*0018*/ 	.word	0x00000000
	.align		4
        /*001c*/ 	.word	0xfffffffd
	.align		4
        /*0020*/ 	.word	0x00000000
	.align		4
        /*0024*/ 	.word	0xfffffffc


//--------------------- .nv.constant4             --------------------------
	.section	.nv.constant4,"a",@progbits
	.align	8
	.align		8
.nv.constant4:
        /*0000*/ 	.dword	vprintf
	.align		8
        /*0008*/ 	.dword	$str


//--------------------- .text._Z7calculaPfS_S_    --------------------------
	.section	.text._Z7calculaPfS_S_,"ax",@progbits
	.align	128
        .global         _Z7calculaPfS_S_
        .type           _Z7calculaPfS_S_,@function
        .size           _Z7calculaPfS_S_,(.L_x_2 - _Z7calculaPfS_S_)
        .other          _Z7calculaPfS_S_,@"STO_CUDA_ENTRY STV_DEFAULT"
_Z7calculaPfS_S_:
.text._Z7calculaPfS_S_:
[----:B------:R-:W0:Y:S01]  /*0000*/  LDC R1, c[0x0][0x37c] ;  /* 0x0000df00ff017b82 */ /* 0x000e220000000800 */
[----:B------:R-:W1:Y:S07]  /*0010*/  S2R R16, SR_TID.X ;  /* 0x0000000000107919 */ /* 0x000e6e0000002100 */
[----:B------:R-:W1:Y:S01]  /*0020*/  LDC.64 R12, c[0x0][0x380] ;  /* 0x0000e000ff0c7b82 */ /* 0x000e620000000a00 */
[----:B------:R-:W2:Y:S01]  /*0030*/  LDCU.64 UR36, c[0x0][0x358] ;  /* 0x00006b00ff2477ac */ /* 0x000ea20008000a00 */
[----:B0-----:R-:W-:-:S06]  /*0040*/  VIADD R1, R1, 0xffffffd8 ;  /* 0xffffffd801017836 */ /* 0x001fcc0000000000 */
[----:B------:R-:W0:Y:S08]  /*0050*/  LDC.64 R14, c[0x0][0x388] ;  /* 0x0000e200ff0e7b82 */ /* 0x000e300000000a00 */
[----:B------:R-:W3:Y:S01]  /*0060*/  S2UR UR5, SR_CgaCtaId ;  /* 0x00000000000579c3 */ /* 0x000ee20000008800 */
[----:B------:R-:W-:Y:S01]  /*0070*/  UMOV UR4, 0x400 ;  /* 0x0000040000047882 */ /* 0x000fe20000000000 */
[----:B------:R-:W4:Y:S01]  /*0080*/  LDCU.64 UR6, c[0x4][0x8] ;  /* 0x01000100ff0677ac */ /* 0x000f220008000a00 */
[----:B-1----:R-:W-:-:S04]  /*0090*/  IMAD.WIDE.U32 R12, R16, 0x4, R12 ;  /* 0x00000004100c7825 */ /* 0x002fc800078e000c */
[----:B0-----:R-:W-:Y:S01]  /*00a0*/  IMAD.WIDE.U32 R14, R16, 0x4, R14 ;  /* 0x00000004100e7825 */ /* 0x001fe200078e000e */
[----:B--2---:R-:W2:Y:S04]  /*00b0*/  LDG.E R0, desc[UR36][R12.64] ;  /* 0x000000240c007981 */ /* 0x004ea8000c1e1900 */
[----:B------:R-:W5:Y:S04]  /*00c0*/  LDG.E R17, desc[UR36][R12.64+-0x4] ;  /* 0xfffffc240c117981 */ /* 0x000f68000c1e1900 */
[----:B------:R-:W4:Y:S04]  /*00d0*/  LDG.E R2, desc[UR36][R14.64] ;  /* 0x000000240e027981 */ /* 0x000f28000c1e1900 */
[----:B------:R-:W4:Y:S01]  /*00e0*/  LDG.E R11, desc[UR36][R14.64+-0x4] ;  /* 0xfffffc240e0b7981 */ /* 0x000f22000c1e1900 */
[----:B---3--:R-:W-:Y:S01]  /*00f0*/  ULEA UR4, UR5, UR4, 0x18 ;  /* 0x0000000405047291 */ /* 0x008fe2000f8ec0ff */
[----:B------:R-:W0:Y:S01]  /*0100*/  LDCU UR5, c[0x0][0x2f8] ;  /* 0x00005f00ff0577ac */ /* 0x000e220008000800 */
[----:B--2---:R1:W2:Y:S01]  /*0110*/  F2F.F64.F32 R4, R0 ;  /* 0x0000000000047310 */ /* 0x0042a20000201800 */
[----:B-----5:R-:W-:-:S07]  /*0120*/  FADD R3, R0, -R17 ;  /* 0x8000001100037221 */ /* 0x020fce0000000000 */
[----:B----4-:R3:W4:Y:S01]  /*0130*/  F2F.F64.F32 R8, R2 ;  /* 0x0000000200087310 */ /* 0x0107220000201800 */
[----:B-1----:R-:W-:Y:S01]  /*0140*/  MOV R0, 0x0 ;  /* 0x0000000000007802 */ /* 0x002fe20000000f00 */
[----:B------:R-:W-:-:S03]  /*0150*/  FADD R18, R2, R11 ;  /* 0x0000000b02127221 */ /* 0x000fc60000000000 */
[----:B------:R1:W0:Y:S01]  /*0160*/  LDC.64 R14, c[0x4][R0] ;  /* 0x01000000000e7b82 */ /* 0x0002220000000a00 */
[----:B--2---:R2:W-:Y:S01]  /*0170*/  STL.64 [R1], R4 ;  /* 0x0000000401007387 */ /* 0x0045e20000100a00 */
[----:B------:R-:W-:Y:S01]  /*0180*/  FMUL.D2 R3, R3, R18 ;  /* 0x0000001203037220 */ /* 0x000fe20000300000 */
[----:B------:R-:W5:Y:S01]  /*0190*/  F2F.F64.F32 R10, R11 ;  /* 0x0000000b000a7310 */ /* 0x000f620000201800 */
[----:B---3--:R-:W-:Y:S01]  /*01a0*/  LEA R2, R16, UR4, 0x2 ;  /* 0x0000000410027c11 */ /* 0x008fe2000f8e10ff */
[----:B------:R-:W3:Y:S01]  /*01b0*/  LDCU UR4, c[0x0][0x2fc] ;  /* 0x00005f80ff0477ac */ /* 0x000ee20008000800 */
[----:B----4-:R-:W-:Y:S05]  /*01c0*/  STL.64 [R1+0x10], R8 ;  /* 0x0000100801007387 */ /* 0x010fea0000100a00 */
[----:B------:R-:W4:Y:S01]  /*01d0*/  F2F.F64.F32 R12, R3 ;  /* 0x00000003000c7310 */ /* 0x000f220000201800 */
[----:B------:R-:W-:Y:S01]  /*01e0*/  STS [R2], R3 ;  /* 0x0000000302007388 */ /* 0x000fe20000000800 */
[----:B--2---:R-:W-:Y:S01]  /*01f0*/  IMAD.U32 R4, RZ, RZ, UR6 ;  /* 0x00000006ff047e24 */ /* 0x004fe2000f8e00ff */
[----:B------:R-:W-:-:S02]  /*0200*/  MOV R5, UR7 ;  /* 0x0000000700057c02 */ /* 0x000fc40008000f00 */
[----:B-----5:R-:W-:Y:S03]  /*0210*/  STL.64 [R1+0x18], R10 ;  /* 0x0000180a01007387 */ /* 0x020fe60000100a00 */
[----:B------:R-:W2:Y:S01]  /*0220*/  F2F.F64.F32 R6, R17 ;  /* 0x0000001100067310 */ /* 0x000ea20000201800 */
[----:B----4-:R-:W-:Y:S04]  /*0230*/  STL.64 [R1+0x20], R12 ;  /* 0x0000200c01007387 */ /* 0x010fe80000100a00 */
[----:B--2---:R0:W-:Y:S02]  /*0240*/  STL.64 [R1+0x8], R6 ;  /* 0x0000080601007387 */ /* 0x0041e40000100a00 */
[----:B0-----:R-:W-:-:S04]  /*0250*/  IADD3 R6, P0, PT, R1, UR5, RZ ;  /* 0x0000000501067c10 */ /* 0x001fc8000ff1e0ff */
[----:B-1-3--:R-:W-:-:S09]  /*0260*/  IADD3.X R7, PT, PT, RZ, UR4, RZ, P0, !PT ;  /* 0x00000004ff077c10 */ /* 0x00afd200087fe4ff */
[----:B------:R-:W-:-:S07]  /*0270*/  LEPC R20, `(.L_x_0) ;  /* 0x000000001014794e */ /* 0x000fce0000000000 */
[----:B------:R-:W-:Y:S05]  /*0280*/  CALL.ABS.NOINC R14 ;  /* 0x000000000e007343 */ /* 0x000fea0003c00000 */
.L_x_0:
[----:B------:R-:W-:Y:S05]  /*0290*/  WARPSYNC.ALL ;  /* 0x0000000000007948 */ /* 0x000fea0003800000 */
[----:B------:R-:W-:Y:S01]  /*02a0*/  BAR.SYNC.DEFER_BLOCKING 0x0 ;  /* 0x0000000000007b1d */ /* 0x000fe20000010000 */
[C---:B------:R-:W-:Y:S02]  /*02b0*/  ISETP.GT.U32.AND P0, PT, R16.reuse, 0xf, PT ;  /* 0x0000000f1000780c */ /* 0x040fe40003f04070 */
[C---:B------:R-:W-:Y:S02]  /*02c0*/  ISETP.GT.U32.AND P1, PT, R16.reuse, 0x7, PT ;  /* 0x000000071000780c */ /* 0x040fe40003f24070 */
[----:B------:R-:W-:-:S13]  /*02d0*/  ISETP.NE.AND P2, PT, R16, RZ, PT ;  /* 0x000000ff1000720c */ /* 0x000fda0003f45270 */
[----:B------:R-:W-:Y:S01]  /*02e0*/  @!P2 MOV R4, 0x400 ;  /* 0x000004000004a802 */ /* 0x000fe20000000f00 */
[----:B------:R-:W-:Y:S04]  /*02f0*/  @!P0 LDS R0, [R2] ;  /* 0x0000000002008984 */ /* 0x000fe80000000800 */
[----:B------:R-:W0:Y:S02]  /*0300*/  @!P0 LDS R3, [R2+0x40] ;  /* 0x0000400002038984 */ /* 0x000e240000000800 */
[----:B0-----:R-:W-:-:S05]  /*0310*/  @!P0 FADD R3, R0, R3 ;  /* 0x0000000300038221 */ /* 0x001fca0000000000 */
[----:B------:R-:W-:Y:S01]  /*0320*/  @!P0 STS [R2], R3 ;  /* 0x0000000302008388 */ /* 0x000fe20000000800 */
[----:B------:R-:W-:Y:S01]  /*0330*/  BAR.SYNC.DEFER_BLOCKING 0x0 ;  /* 0x0000000000007b1d */ /* 0x000fe20000010000 */
[----:B------:R-:W-:-:S05]  /*0340*/  ISETP.GT.U32.AND P0, PT, R16, 0x3, PT ;  /* 0x000000031000780c */ /* 0x000fca0003f04070 */
[----:B------:R-:W-:Y:S04]  /*0350*/  @!P1 LDS R0, [R2] ;  /* 0x0000000002009984 */ /* 0x000fe80000000800 */
[----:B------:R-:W0:Y:S02]  /*0360*/  @!P1 LDS R5, [R2+0x20] ;  /* 0x0000200002059984 */ /* 0x000e240000000800 */
[----:B0-----:R-:W-:-:S05]  /*0370*/  @!P1 FADD R5, R0, R5 ;  /* 0x0000000500059221 */ /* 0x001fca0000000000 */
[----:B------:R0:W-:Y:S01]  /*0380*/  @!P1 STS [R2], R5 ;  /* 0x0000000502009388 */ /* 0x0001e20000000800 */
[----:B------:R-:W-:Y:S01]  /*0390*/  BAR.SYNC.DEFER_BLOCKING 0x0 ;  /* 0x0000000000007b1d */ /* 0x000fe20000010000 */
[----:B------:R-:W-:-:S05]  /*03a0*/  ISETP.GT.U32.AND P1, PT, R16, 0x1, PT ;  /* 0x000000011000780c */ /* 0x000fca0003f24070 */
[----:B0-----:R-:W0:Y:S01]  /*03b0*/  @!P2 S2R R5, SR_CgaCtaId ;  /* 0x000000000005a919 */ /* 0x001e220000008800 */
[----:B------:R-:W-:Y:S04]  /*03c0*/  @!P0 LDS R0, [R2] ;  /* 0x0000000002008984 */ /* 0x000fe80000000800 */
[----:B------:R-:W1:Y:S01]  /*03d0*/  @!P0 LDS R7, [R2+0x10] ;  /* 0x0000100002078984 */ /* 0x000e620000000800 */
[----:B0-----:R-:W-:Y:S01]  /*03e0*/  @!P2 LEA R4, R5, R4, 0x18 ;  /* 0x000000040504a211 */ /* 0x001fe200078ec0ff */
[----:B-1----:R-:W-:-:S05]  /*03f0*/  @!P0 FADD R7, R0, R7 ;  /* 0x0000000700078221 */ /* 0x002fca0000000000 */
[----:B------:R-:W-:Y:S01]  /*0400*/  @!P0 STS [R2], R7 ;  /* 0x0000000702008388 */ /* 0x000fe20000000800 */
[----:B------:R-:W-:Y:S06]  /*0410*/  BAR.SYNC.DEFER_BLOCKING 0x0 ;  /* 0x0000000000007b1d */ /* 0x000fec0000010000 */
[----:B------:R-:W-:Y:S04]  /*0420*/  @!P1 LDS R0, [R2] ;  /* 0x0000000002009984 */ /* 0x000fe80000000800 */
[----:B------:R-:W0:Y:S02]  /*0430*/  @!P1 LDS R3, [R2+0x8] ;  /* 0x0000080002039984 */ /* 0x000e240000000800 */
[----:B0-----:R-:W-:-:S05]  /*0440*/  @!P1 FADD R3, R0, R3 ;  /* 0x0000000300039221 */ /* 0x001fca0000000000 */
[----:B------:R-:W-:Y:S01]  /*0450*/  @!P1 STS [R2], R3 ;  /* 0x0000000302009388 */ /* 0x000fe20000000800 */
[----:B------:R-:W-:Y:S06]  /*0460*/  BAR.SYNC.DEFER_BLOCKING 0x0 ;  /* 0x0000000000007b1d */ /* 0x000fec0000010000 */
[----:B------:R-:W-:Y:S04]  /*0470*/  @!P2 LDS R5, [R4+0x4] ;  /* 0x000004000405a984 */ /* 0x000fe80000000800 */
[----:B------:R-:W0:Y:S02]  /*0480*/  @!P2 LDS R0, [R2] ;  /* 0x000000000200a984 */ /* 0x000e240000000800 */
[----:B0-----:R-:W-:-:S05]  /*0490*/  @!P2 FADD R5, R0, R5 ;  /* 0x000000050005a221 */ /* 0x001fca0000000000 */
[----:B------:R0:W-:Y:S01]  /*04a0*/  @!P2 STS [R2], R5 ;  /* 0x000000050200a388 */ /* 0x0001e20000000800 */
[----:B------:R-:W-:Y:S06]  /*04b0*/  BAR.SYNC.DEFER_BLOCKING 0x0 ;  /* 0x0000000000007b1d */ /* 0x000fec0000010000 */
[----:B------:R-:W-:Y:S05]  /*04c0*/  @P2 EXIT ;  /* 0x000000000000294d */ /* 0x000fea0003800000 */
[----:B------:R-:W1:Y:S01]  /*04d0*/  S2UR UR5, SR_CgaCtaId ;  /* 0x00000000000579c3 */ /* 0x000e620000008800 */
[----:B------:R-:W-:-:S07]  /*04e0*/  UMOV UR4, 0x400 ;  /* 0x0000040000047882 */ /* 0x000fce0000000000 */
[----:B0-----:R-:W0:Y:S01]  /*04f0*/  LDC.64 R2, c[0x0][0x390] ;  /* 0x0000e400ff027b82 */ /* 0x001e220000000a00 */
[----:B-1----:R-:W-:-:S09]  /*0500*/  ULEA UR4, UR5, UR4, 0x18 ;  /* 0x0000000405047291 */ /* 0x002fd2000f8ec0ff */
[----:B------:R-:W0:Y:S04]  /*0510*/  LDS R5, [UR4] ;  /* 0x00000004ff057984 */ /* 0x000e280008000800 */
[----:B0-----:R-:W-:Y:S01]  /*0520*/  STG.E desc[UR36][R2.64], R5 ;  /* 0x0000000502007986 */ /* 0x001fe2000c101924 */
[----:B------:R-:W-:Y:S05]  /*0530*/  EXIT ;  /* 0x000000000000794d */ /* 0x000fea0003800000 */
.L_x_1:
[----:B------:R-:W-:-:S00]  /*0540*/  BRA `(.L_x_1) ;  /* 0xfffffffc00fc7947 */ /* 0x000fc0000383ffff */
[----:B------:R-:W-:-:S00]  /*0550*/  NOP ;  /* 0x0000000000007918 */ /* 0x000fc00000000000 */
        /* <DEDUP_REMOVED lines=10> */
.L_x_2:


//--------------------- .nv.global.init           --------------------------
	.section	.nv.global.init,"aw",@progbits
.nv.global.init:
	.type		$str,@object
	.size		$str,(.L_0 - $str)
$str:
        /*0000*/ 	.byte	0x28, 0x25, 0x2e, 0x34, 0x66, 0x20, 0x2d, 0x20, 0x25, 0x2e, 0x34, 0x66, 0x29, 0x20, 0x2a, 0x20
        /*0010*/ 	.byte	0x28, 0x25, 0x2e, 0x34, 0x66, 0x20, 0x2b, 0x20, 0x25, 0x2e, 0x34, 0x66, 0x29, 0x3a, 0x20, 0x25
        /*0020*/ 	.byte	0x2e, 0x34, 0x66, 0x0a, 0x00
.L_0:


//--------------------- .nv.shared._Z7calculaPfS_S_ --------------------------
	.section	.nv.shared._Z7calculaPfS_S_,"aw",@nobits
	.sectionflags	@""
	.align	16
	.zero		1024


//--------------------- .nv.shared.reserved.0     --------------------------
	.section	.nv.shared.reserved.0,"aw",@nobits
	.weak		__nv_reservedSMEM_offset_0_alias
	.size		__nv_reservedSMEM_offset_0_alias, 0, 64
	.other		__nv_reservedSMEM_offset_0_alias,@"STO_CUDA_RESERVED_SHARED STV_DEFAULT"
__nv_reservedSMEM_offset_0_alias:
	.zero		0
	.zero		64


//--------------------- .nv.constant0._Z7calculaPfS_S_ --------------------------
	.section	.nv.constant0._Z7calculaPfS_S_,"a",@progbits
	.sectionflags	@""
	.align	4
.nv.constant0._Z7calculaPfS_S_:
	.zero		920


//--------------------- SYMBOLS --------------------------

	.type		.nv.reservedSmem.offset0,@object
	.size		.nv.reservedSmem.offset0,0x4
	.type		.nv.reservedSmem.cap,@object
	.size		.nv.reservedSmem.cap,0x4
	.type		vprintf,@function
